//
// Generated by NVIDIA NVVM Compiler
//
// Compiler Build ID: CL-36424714
// Cuda compilation tools, release 13.0, V13.0.88
// Based on NVVM 20.0.0
//

.version 9.0
.target sm_100
.address_size 64

	// .globl	_Z11helloKernelv
.extern .func  (.param .b32 func_retval0) vprintf
(
	.param .b64 vprintf_param_0,
	.param .b64 vprintf_param_1
)
;
.global .align 1 .b8 $str[31] = {72, 101, 108, 108, 111, 44, 32, 119, 111, 114, 108, 100, 32, 102, 114, 111, 109, 32, 116, 104, 101, 32, 100, 101, 118, 105, 99, 101, 33, 10};

.visible .entry _Z11helloKernelv()
{
	.reg .b32 	%r<3>;
	.reg .b64 	%rd<3>;

	mov.u64 	%rd1, $str;
	cvta.global.u64 	%rd2, %rd1;
	{ // callseq 0, 0
	.param .b64 param0;
	st.param.b64 	[param0], %rd2;
	.param .b64 param1;
	st.param.b64 	[param1], 0;
	.param .b32 retval0;
	call.uni (retval0), 
	vprintf, 
	(
	param0, 
	param1
	);
	ld.param.b32 	%r1, [retval0];
	} // callseq 0
	ret;

}


// ===== COMPILED SASS (sm_100) =====

	.target	sm_100

	.elftype	@"ET_EXEC"


//--------------------- .note.nv.tkinfo           --------------------------
	.section	.note.nv.tkinfo,"",@"SHT_NOTE"
	.sectionflags	@"SHF_NOTE_NV_TKINFO"
	.tkinfo
        /*0018*/ 	.word	0x00000002
        /*0030*/ 	.string	""
        /*0030*/ 	.string	"ptxas"
        /*0030*/ 	.string	"Cuda compilation tools, release 13.0, V13.0.88"
        /*0030*/ 	.string	"Build cuda_13.0.r13.0/compiler.36424714_0"
        /*0030*/ 	.string	"-arch sm_100 -m 64 "



//--------------------- .note.nv.cuinfo           --------------------------
	.section	.note.nv.cuinfo,"",@"SHT_NOTE"
	.sectionflags	@"SHF_NOTE_NV_CUINFO"
        /*0018*/ 	.short	0x0002
        /*001a*/ 	.short	0x0064
        /*001c*/ 	.short	0x0082
	.zero		2


//--------------------- .nv.info                  --------------------------
	.section	.nv.info,"",@"SHT_CUDA_INFO"
	.align	4


	//----- nvinfo : EIATTR_REGCOUNT
	.align		4
        /*0000*/ 	.byte	0x04, 0x2f
        /*0002*/ 	.short	(.L_2 - .L_1)
	.align		4
.L_1:
        /*0004*/ 	.word	index@(_Z11helloKernelv)
        /*0008*/ 	.word	0x00000018


	//----- nvinfo : EIATTR_FRAME_SIZE
	.align		4
.L_2:
        /*000c*/ 	.byte	0x04, 0x11
        /*000e*/ 	.short	(.L_4 - .L_3)
	.align		4
.L_3:
        /*0010*/ 	.word	index@(_Z11helloKernelv)
        /*0014*/ 	.word	0x00000000


	//----- nvinfo : EIATTR_MIN_STACK_SIZE
	.align		4
.L_4:
        /*0018*/ 	.byte	0x04, 0x12
        /*001a*/ 	.short	(.L_6 - .L_5)
	.align		4
.L_5:
        /*001c*/ 	.word	index@(_Z11helloKernelv)
        /*0020*/ 	.word	0x00000000
.L_6:


//--------------------- .nv.compat                --------------------------
	.section	.nv.compat,"",@"SHT_CUDA_COMPAT_INFO"
	.align	4
        /*0000*/ 	.byte	0x02, 0x09, 0x00, 0x00, 0x02, 0x02, 0x01, 0x00, 0x02, 0x05, 0x05, 0x00, 0x03, 0x07, 0x01, 0x01
        /*0010*/ 	.byte	0x02, 0x03, 0x00, 0x00, 0x02, 0x06, 0x01, 0x00, 0x04, 0x0b, 0x08, 0x00, 0x09, 0x00, 0x00, 0x00
        /*0020*/ 	.byte	0x00, 0x00, 0x00, 0x00


//--------------------- .nv.info._Z11helloKernelv --------------------------
	.section	.nv.info._Z11helloKernelv,"",@"SHT_CUDA_INFO"
	.sectionflags	@""
	.align	4


	//----- nvinfo : EIATTR_CUDA_API_VERSION
	.align		4
        /*0000*/ 	.byte	0x04, 0x37
        /*0002*/ 	.short	(.L_8 - .L_7)
.L_7:
        /*0004*/ 	.word	0x00000082


	//----- nvinfo : EIATTR_SPARSE_MMA_MASK
	.align		4
.L_8:
        /*0008*/ 	.byte	0x03, 0x50
        /*000a*/ 	.short	0x0000


	//----- nvinfo : EIATTR_MAXREG_COUNT
	.align		4
        /*000c*/ 	.byte	0x03, 0x1b
        /*000e*/ 	.short	0x00ff


	//----- nvinfo : EIATTR_EXTERNS
	.align		4
        /*0010*/ 	.byte	0x04, 0x0f
        /*0012*/ 	.short	(.L_10 - .L_9)


	//   ....[0]....
	.align		4
.L_9:
        /*0014*/ 	.word	index@(vprintf)


	//----- nvinfo : EIATTR_MERCURY_ISA_VERSION
	.align		4
.L_10:
        /*0018*/ 	.byte	0x03, 0x5f
        /*001a*/ 	.short	0x0101


	//----- nvinfo : EIATTR_VRC_CTA_INIT_COUNT
	.align		4
        /*001c*/ 	.byte	0x02, 0x4a
	.zero		1
	.zero		1


	//----- nvinfo : EIATTR_SYSCALL_OFFSETS
	.align		4
        /*0020*/ 	.byte	0x04, 0x46
        /*0022*/ 	.short	(.L_12 - .L_11)


	//   ....[0]....
.L_11:
        /*0024*/ 	.word	0x00000080


	//----- nvinfo : EIATTR_EXIT_INSTR_OFFSETS
	.align		4
.L_12:
        /*0028*/ 	.byte	0x04, 0x1c
        /*002a*/ 	.short	(.L_14 - .L_13)


	//   ....[0]....
.L_13:
        /*002c*/ 	.word	0x00000090


	//----- nvinfo : EIATTR_SW_WAR
	.align		4
.L_14:
        /*0030*/ 	.byte	0x04, 0x36
        /*0032*/ 	.short	(.L_16 - .L_15)
.L_15:
        /*0034*/ 	.word	0x00000008
.L_16:


//--------------------- .nv.callgraph             --------------------------
	.section	.nv.callgraph,"",@"SHT_CUDA_CALLGRAPH"
	.align	4
	.sectionentsize	8
	.align		4
        /*0000*/ 	.word	0x00000000
	.align		4
        /*0004*/ 	.word	0xffffffff
	.align		4
        /*0008*/ 	.word	index@(_Z11helloKernelv)
	.align		4
        /*000c*/ 	.word	index@(vprintf)
	.align		4
        /*0010*/ 	.word	0x00000000
	.align		4
        /*0014*/ 	.word	0xfffffffe
	.align		4
        /*0018*/ 	.word	0x00000000
	.align		4
        /*001c*/ 	.word	0xfffffffd
	.align		4
        /*0020*/ 	.word	0x00000000
	.align		4
        /*0024*/ 	.word	0xfffffffc


//--------------------- .nv.constant4             --------------------------
	.section	.nv.constant4,"a",@progbits
	.align	8
	.align		8
.nv.constant4:
        /*0000*/ 	.dword	vprintf
	.align		8
        /*0008*/ 	.dword	$str


//--------------------- .text._Z11helloKernelv    --------------------------
	.section	.text._Z11helloKernelv,"ax",@progbits
	.align	128
        .global         _Z11helloKernelv
        .type           _Z11helloKernelv,@function
        .size           _Z11helloKernelv,(.L_x_2 - _Z11helloKernelv)
        .other          _Z11helloKernelv,@"STO_CUDA_ENTRY STV_DEFAULT"
_Z11helloKernelv:
.text._Z11helloKernelv:
[----:B------:R-:W0:Y:S01]  /*0000*/  LDC R1, c[0x0][0x37c] ;  /* 0x0000df00ff017b82 */ /* 0x000e220000000800 */
[----:B------:R-:W-:Y:S01]  /*0010*/  MOV R0, 0x0 ;  /* 0x0000000000007802 */ /* 0x000fe20000000f00 */
[----:B------:R-:W1:Y:S01]  /*0020*/  LDCU.64 UR4, c[0x4][0x8] ;  /* 0x01000100ff0477ac */ /* 0x000e620008000a00 */
[----:B------:R-:W-:-:S05]  /*0030*/  CS2R R6, SRZ ;  /* 0x0000000000067805 */ /* 0x000fca000001ff00 */
[----:B------:R2:W3:Y:S01]  /*0040*/  LDC.64 R2, c[0x4][R0] ;  /* 0x0100000000027b82 */ /* 0x0004e20000000a00 */
[----:B-1----:R-:W-:Y:S02]  /*0050*/  IMAD.U32 R4, RZ, RZ, UR4 ;  /* 0x00000004ff047e24 */ /* 0x002fe4000f8e00ff */
[----:B--2---:R-:W-:-:S07]  /*0060*/  IMAD.U32 R5, RZ, RZ, UR5 ;  /* 0x00000005ff057e24 */ /* 0x004fce000f8e00ff */
[----:B------:R-:W-:-:S07]  /*0070*/  LEPC R20, `(.L_x_0) ;  /* 0x000000001014794e */ /* 0x000fce0000000000 */
[----:B0--3--:R-:W-:Y:S05]  /*0080*/  CALL.ABS.NOINC R2 ;  /* 0x0000000002007343 */ /* 0x009fea0003c00000 */
.L_x_0:
[----:B------:R-:W-:Y:S05]  /*0090*/  EXIT ;  /* 0x000000000000794d */ /* 0x000fea0003800000 */
.L_x_1:
[----:B------:R-:W-:-:S00]  /*00a0*/  BRA `(.L_x_1) ;  /* 0xfffffffc00fc7947 */ /* 0x000fc0000383ffff */
[----:B------:R-:W-:-:S00]  /*00b0*/  NOP ;  /* 0x0000000000007918 */ /* 0x000fc00000000000 */
        /* <DEDUP_REMOVED lines=12> */
.L_x_2:


//--------------------- .nv.global.init           --------------------------
	.section	.nv.global.init,"aw",@progbits
.nv.global.init:
	.type		$str,@object
	.size		$str,(.L_0 - $str)
$str:
        /*0000*/ 	.byte	0x48, 0x65, 0x6c, 0x6c, 0x6f, 0x2c, 0x20, 0x77, 0x6f, 0x72, 0x6c, 0x64, 0x20, 0x66, 0x72, 0x6f
        /*0010*/ 	.byte	0x6d, 0x20, 0x74, 0x68, 0x65, 0x20, 0x64, 0x65, 0x76, 0x69, 0x63, 0x65, 0x21, 0x0a, 0x00
.L_0:


//--------------------- .nv.shared.reserved.0     --------------------------
	.section	.nv.shared.reserved.0,"aw",@nobits
	.weak		__nv_reservedSMEM_offset_0_alias
	.size		__nv_reservedSMEM_offset_0_alias, 0, 64
	.other		__nv_reservedSMEM_offset_0_alias,@"STO_CUDA_RESERVED_SHARED STV_DEFAULT"
__nv_reservedSMEM_offset_0_alias:
	.zero		0
	.zero		64


//--------------------- .nv.constant0._Z11helloKernelv --------------------------
	.section	.nv.constant0._Z11helloKernelv,"a",@progbits
	.sectionflags	@""
	.align	4
.nv.constant0._Z11helloKernelv:
	.zero		896


//--------------------- SYMBOLS --------------------------

	.type		.nv.reservedSmem.offset0,@object
	.size		.nv.reservedSmem.offset0,0x4
	.type		vprintf,@function
